//
// Generated by NVIDIA NVVM Compiler
//
// Compiler Build ID: CL-36424714
// Cuda compilation tools, release 13.0, V13.0.88
// Based on NVVM 20.0.0
//

.version 9.0
.target sm_100
.address_size 64

	// .globl	_Z4plusPh

.visible .entry _Z4plusPh(
	.param .u64 .ptr .align 1 _Z4plusPh_param_0
)
{
	.reg .b16 	%rs<3>;
	.reg .b64 	%rd<3>;

	ld.param.u64 	%rd1, [_Z4plusPh_param_0];
	cvta.to.global.u64 	%rd2, %rd1;
	ld.global.u8 	%rs1, [%rd2];
	add.s16 	%rs2, %rs1, 1;
	st.global.u8 	[%rd2], %rs2;
	ret;

}
	// .globl	_Z4lessPh
.visible .entry _Z4lessPh(
	.param .u64 .ptr .align 1 _Z4lessPh_param_0
)
{
	.reg .b16 	%rs<3>;
	.reg .b64 	%rd<3>;

	ld.param.u64 	%rd1, [_Z4lessPh_param_0];
	cvta.to.global.u64 	%rd2, %rd1;
	ld.global.u8 	%rs1, [%rd2];
	add.s16 	%rs2, %rs1, -1;
	st.global.u8 	[%rd2], %rs2;
	ret;

}
	// .globl	_Z8morethanPh
.visible .entry _Z8morethanPh(
	.param .u64 .ptr .align 1 _Z8morethanPh_param_0
)
{


	ret;

}
	// .globl	_Z8lessthanPh
.visible .entry _Z8lessthanPh(
	.param .u64 .ptr .align 1 _Z8lessthanPh_param_0
)
{


	ret;

}


// ===== COMPILED SASS (sm_100) =====

	.target	sm_100

	.elftype	@"ET_EXEC"


//--------------------- .note.nv.tkinfo           --------------------------
	.section	.note.nv.tkinfo,"",@"SHT_NOTE"
	.sectionflags	@"SHF_NOTE_NV_TKINFO"
	.tkinfo
        /*0018*/ 	.word	0x00000002
        /*0030*/ 	.string	""
        /*0030*/ 	.string	"ptxas"
        /*0030*/ 	.string	"Cuda compilation tools, release 13.0, V13.0.88"
        /*0030*/ 	.string	"Build cuda_13.0.r13.0/compiler.36424714_0"
        /*0030*/ 	.string	"-arch sm_100 -m 64 "



//--------------------- .note.nv.cuinfo           --------------------------
	.section	.note.nv.cuinfo,"",@"SHT_NOTE"
	.sectionflags	@"SHF_NOTE_NV_CUINFO"
        /*0018*/ 	.short	0x0002
        /*001a*/ 	.short	0x0064
        /*001c*/ 	.short	0x0082
	.zero		2


//--------------------- .nv.info                  --------------------------
	.section	.nv.info,"",@"SHT_CUDA_INFO"
	.align	4


	//----- nvinfo : EIATTR_REGCOUNT
	.align		4
        /*0000*/ 	.byte	0x04, 0x2f
        /*0002*/ 	.short	(.L_1 - .L_0)
	.align		4
.L_0:
        /*0004*/ 	.word	index@(_Z4plusPh)
        /*0008*/ 	.word	0x00000008


	//----- nvinfo : EIATTR_FRAME_SIZE
	.align		4
.L_1:
        /*000c*/ 	.byte	0x04, 0x11
        /*000e*/ 	.short	(.L_3 - .L_2)
	.align		4
.L_2:
        /*0010*/ 	.word	index@(_Z4plusPh)
        /*0014*/ 	.word	0x00000000


	//----- nvinfo : EIATTR_REGCOUNT
	.align		4
.L_3:
        /*0018*/ 	.byte	0x04, 0x2f
        /*001a*/ 	.short	(.L_5 - .L_4)
	.align		4
.L_4:
        /*001c*/ 	.word	index@(_Z4lessPh)
        /*0020*/ 	.word	0x00000008


	//----- nvinfo : EIATTR_FRAME_SIZE
	.align		4
.L_5:
        /*0024*/ 	.byte	0x04, 0x11
        /*0026*/ 	.short	(.L_7 - .L_6)
	.align		4
.L_6:
        /*0028*/ 	.word	index@(_Z4lessPh)
        /*002c*/ 	.word	0x00000000


	//----- nvinfo : EIATTR_REGCOUNT
	.align		4
.L_7:
        /*0030*/ 	.byte	0x04, 0x2f
        /*0032*/ 	.short	(.L_9 - .L_8)
	.align		4
.L_8:
        /*0034*/ 	.word	index@(_Z8morethanPh)
        /*0038*/ 	.word	0x00000004


	//----- nvinfo : EIATTR_FRAME_SIZE
	.align		4
.L_9:
        /*003c*/ 	.byte	0x04, 0x11
        /*003e*/ 	.short	(.L_11 - .L_10)
	.align		4
.L_10:
        /*0040*/ 	.word	index@(_Z8morethanPh)
        /*0044*/ 	.word	0x00000000


	//----- nvinfo : EIATTR_REGCOUNT
	.align		4
.L_11:
        /*0048*/ 	.byte	0x04, 0x2f
        /*004a*/ 	.short	(.L_13 - .L_12)
	.align		4
.L_12:
        /*004c*/ 	.word	index@(_Z8lessthanPh)
        /*0050*/ 	.word	0x00000004


	//----- nvinfo : EIATTR_FRAME_SIZE
	.align		4
.L_13:
        /*0054*/ 	.byte	0x04, 0x11
        /*0056*/ 	.short	(.L_15 - .L_14)
	.align		4
.L_14:
        /*0058*/ 	.word	index@(_Z8lessthanPh)
        /*005c*/ 	.word	0x00000000


	//----- nvinfo : EIATTR_MIN_STACK_SIZE
	.align		4
.L_15:
        /*0060*/ 	.byte	0x04, 0x12
        /*0062*/ 	.short	(.L_17 - .L_16)
	.align		4
.L_16:
        /*0064*/ 	.word	index@(_Z8lessthanPh)
        /*0068*/ 	.word	0x00000000


	//----- nvinfo : EIATTR_MIN_STACK_SIZE
	.align		4
.L_17:
        /*006c*/ 	.byte	0x04, 0x12
        /*006e*/ 	.short	(.L_19 - .L_18)
	.align		4
.L_18:
        /*0070*/ 	.word	index@(_Z8morethanPh)
        /*0074*/ 	.word	0x00000000


	//----- nvinfo : EIATTR_MIN_STACK_SIZE
	.align		4
.L_19:
        /*0078*/ 	.byte	0x04, 0x12
        /*007a*/ 	.short	(.L_21 - .L_20)
	.align		4
.L_20:
        /*007c*/ 	.word	index@(_Z4lessPh)
        /*0080*/ 	.word	0x00000000


	//----- nvinfo : EIATTR_MIN_STACK_SIZE
	.align		4
.L_21:
        /*0084*/ 	.byte	0x04, 0x12
        /*0086*/ 	.short	(.L_23 - .L_22)
	.align		4
.L_22:
        /*0088*/ 	.word	index@(_Z4plusPh)
        /*008c*/ 	.word	0x00000000
.L_23:


//--------------------- .nv.compat                --------------------------
	.section	.nv.compat,"",@"SHT_CUDA_COMPAT_INFO"
	.align	4
        /*0000*/ 	.byte	0x02, 0x09, 0x00, 0x00, 0x02, 0x02, 0x01, 0x00, 0x02, 0x05, 0x05, 0x00, 0x03, 0x07, 0x01, 0x01
        /*0010*/ 	.byte	0x02, 0x03, 0x00, 0x00, 0x02, 0x06, 0x01, 0x00, 0x04, 0x0b, 0x08, 0x00, 0x09, 0x00, 0x00, 0x00
        /*0020*/ 	.byte	0x00, 0x00, 0x00, 0x00


//--------------------- .nv.info._Z8lessthanPh    --------------------------
	.section	.nv.info._Z8lessthanPh,"",@"SHT_CUDA_INFO"
	.sectionflags	@""
	.align	4


	//----- nvinfo : EIATTR_CUDA_API_VERSION
	.align		4
        /*0000*/ 	.byte	0x04, 0x37
        /*0002*/ 	.short	(.L_25 - .L_24)
.L_24:
        /*0004*/ 	.word	0x00000082


	//----- nvinfo : EIATTR_KPARAM_INFO
	.align		4
.L_25:
        /*0008*/ 	.byte	0x04, 0x17
        /*000a*/ 	.short	(.L_27 - .L_26)
.L_26:
        /*000c*/ 	.word	0x00000000
        /*0010*/ 	.short	0x0000
        /*0012*/ 	.short	0x0000
        /*0014*/ 	.byte	0x00, 0xf5, 0x21, 0x00


	//----- nvinfo : EIATTR_SPARSE_MMA_MASK
	.align		4
.L_27:
        /*0018*/ 	.byte	0x03, 0x50
        /*001a*/ 	.short	0x0000


	//----- nvinfo : EIATTR_MAXREG_COUNT
	.align		4
        /*001c*/ 	.byte	0x03, 0x1b
        /*001e*/ 	.short	0x00ff


	//----- nvinfo : EIATTR_MERCURY_ISA_VERSION
	.align		4
        /*0020*/ 	.byte	0x03, 0x5f
        /*0022*/ 	.short	0x0101


	//----- nvinfo : EIATTR_VRC_CTA_INIT_COUNT
	.align		4
        /*0024*/ 	.byte	0x02, 0x4a
	.zero		1
	.zero		1


	//----- nvinfo : EIATTR_EXIT_INSTR_OFFSETS
	.align		4
        /*0028*/ 	.byte	0x04, 0x1c
        /*002a*/ 	.short	(.L_29 - .L_28)


	//   ....[0]....
.L_28:
        /*002c*/ 	.word	0x00000010


	//----- nvinfo : EIATTR_CBANK_PARAM_SIZE
	.align		4
.L_29:
        /*0030*/ 	.byte	0x03, 0x19
        /*0032*/ 	.short	0x0008


	//----- nvinfo : EIATTR_PARAM_CBANK
	.align		4
        /*0034*/ 	.byte	0x04, 0x0a
        /*0036*/ 	.short	(.L_31 - .L_30)
	.align		4
.L_30:
        /*0038*/ 	.word	index@(.nv.constant0._Z8lessthanPh)
        /*003c*/ 	.short	0x0380
        /*003e*/ 	.short	0x0008


	//----- nvinfo : EIATTR_SW_WAR
	.align		4
.L_31:
        /*0040*/ 	.byte	0x04, 0x36
        /*0042*/ 	.short	(.L_33 - .L_32)
.L_32:
        /*0044*/ 	.word	0x00000008
.L_33:


//--------------------- .nv.info._Z8morethanPh    --------------------------
	.section	.nv.info._Z8morethanPh,"",@"SHT_CUDA_INFO"
	.sectionflags	@""
	.align	4


	//----- nvinfo : EIATTR_CUDA_API_VERSION
	.align		4
        /*0000*/ 	.byte	0x04, 0x37
        /*0002*/ 	.short	(.L_35 - .L_34)
.L_34:
        /*0004*/ 	.word	0x00000082


	//----- nvinfo : EIATTR_KPARAM_INFO
	.align		4
.L_35:
        /*0008*/ 	.byte	0x04, 0x17
        /*000a*/ 	.short	(.L_37 - .L_36)
.L_36:
        /*000c*/ 	.word	0x00000000
        /*0010*/ 	.short	0x0000
        /*0012*/ 	.short	0x0000
        /*0014*/ 	.byte	0x00, 0xf5, 0x21, 0x00


	//----- nvinfo : EIATTR_SPARSE_MMA_MASK
	.align		4
.L_37:
        /*0018*/ 	.byte	0x03, 0x50
        /*001a*/ 	.short	0x0000


	//----- nvinfo : EIATTR_MAXREG_COUNT
	.align		4
        /*001c*/ 	.byte	0x03, 0x1b
        /*001e*/ 	.short	0x00ff


	//----- nvinfo : EIATTR_MERCURY_ISA_VERSION
	.align		4
        /*0020*/ 	.byte	0x03, 0x5f
        /*0022*/ 	.short	0x0101


	//----- nvinfo : EIATTR_VRC_CTA_INIT_COUNT
	.align		4
        /*0024*/ 	.byte	0x02, 0x4a
	.zero		1
	.zero		1


	//----- nvinfo : EIATTR_EXIT_INSTR_OFFSETS
	.align		4
        /*0028*/ 	.byte	0x04, 0x1c
        /*002a*/ 	.short	(.L_39 - .L_38)


	//   ....[0]....
.L_38:
        /*002c*/ 	.word	0x00000010


	//----- nvinfo : EIATTR_CBANK_PARAM_SIZE
	.align		4
.L_39:
        /*0030*/ 	.byte	0x03, 0x19
        /*0032*/ 	.short	0x0008


	//----- nvinfo : EIATTR_PARAM_CBANK
	.align		4
        /*0034*/ 	.byte	0x04, 0x0a
        /*0036*/ 	.short	(.L_41 - .L_40)
	.align		4
.L_40:
        /*0038*/ 	.word	index@(.nv.constant0._Z8morethanPh)
        /*003c*/ 	.short	0x0380
        /*003e*/ 	.short	0x0008


	//----- nvinfo : EIATTR_SW_WAR
	.align		4
.L_41:
        /*0040*/ 	.byte	0x04, 0x36
        /*0042*/ 	.short	(.L_43 - .L_42)
.L_42:
        /*0044*/ 	.word	0x00000008
.L_43:


//--------------------- .nv.info._Z4lessPh        --------------------------
	.section	.nv.info._Z4lessPh,"",@"SHT_CUDA_INFO"
	.sectionflags	@""
	.align	4


	//----- nvinfo : EIATTR_CUDA_API_VERSION
	.align		4
        /*0000*/ 	.byte	0x04, 0x37
        /*0002*/ 	.short	(.L_45 - .L_44)
.L_44:
        /*0004*/ 	.word	0x00000082


	//----- nvinfo : EIATTR_KPARAM_INFO
	.align		4
.L_45:
        /*0008*/ 	.byte	0x04, 0x17
        /*000a*/ 	.short	(.L_47 - .L_46)
.L_46:
        /*000c*/ 	.word	0x00000000
        /*0010*/ 	.short	0x0000
        /*0012*/ 	.short	0x0000
        /*0014*/ 	.byte	0x00, 0xf5, 0x21, 0x00


	//----- nvinfo : EIATTR_SPARSE_MMA_MASK
	.align		4
.L_47:
        /*0018*/ 	.byte	0x03, 0x50
        /*001a*/ 	.short	0x0000


	//----- nvinfo : EIATTR_MAXREG_COUNT
	.align		4
        /*001c*/ 	.byte	0x03, 0x1b
        /*001e*/ 	.short	0x00ff


	//----- nvinfo : EIATTR_MERCURY_ISA_VERSION
	.align		4
        /*0020*/ 	.byte	0x03, 0x5f
        /*0022*/ 	.short	0x0101


	//----- nvinfo : EIATTR_VRC_CTA_INIT_COUNT
	.align		4
        /*0024*/ 	.byte	0x02, 0x4a
	.zero		1
	.zero		1


	//----- nvinfo : EIATTR_EXIT_INSTR_OFFSETS
	.align		4
        /*0028*/ 	.byte	0x04, 0x1c
        /*002a*/ 	.short	(.L_49 - .L_48)


	//   ....[0]....
.L_48:
        /*002c*/ 	.word	0x00000060


	//----- nvinfo : EIATTR_CBANK_PARAM_SIZE
	.align		4
.L_49:
        /*0030*/ 	.byte	0x03, 0x19
        /*0032*/ 	.short	0x0008


	//----- nvinfo : EIATTR_PARAM_CBANK
	.align		4
        /*0034*/ 	.byte	0x04, 0x0a
        /*0036*/ 	.short	(.L_51 - .L_50)
	.align		4
.L_50:
        /*0038*/ 	.word	index@(.nv.constant0._Z4lessPh)
        /*003c*/ 	.short	0x0380
        /*003e*/ 	.short	0x0008


	//----- nvinfo : EIATTR_SW_WAR
	.align		4
.L_51:
        /*0040*/ 	.byte	0x04, 0x36
        /*0042*/ 	.short	(.L_53 - .L_52)
.L_52:
        /*0044*/ 	.word	0x00000008
.L_53:


//--------------------- .nv.info._Z4plusPh        --------------------------
	.section	.nv.info._Z4plusPh,"",@"SHT_CUDA_INFO"
	.sectionflags	@""
	.align	4


	//----- nvinfo : EIATTR_CUDA_API_VERSION
	.align		4
        /*0000*/ 	.byte	0x04, 0x37
        /*0002*/ 	.short	(.L_55 - .L_54)
.L_54:
        /*0004*/ 	.word	0x00000082


	//----- nvinfo : EIATTR_KPARAM_INFO
	.align		4
.L_55:
        /*0008*/ 	.byte	0x04, 0x17
        /*000a*/ 	.short	(.L_57 - .L_56)
.L_56:
        /*000c*/ 	.word	0x00000000
        /*0010*/ 	.short	0x0000
        /*0012*/ 	.short	0x0000
        /*0014*/ 	.byte	0x00, 0xf5, 0x21, 0x00


	//----- nvinfo : EIATTR_SPARSE_MMA_MASK
	.align		4
.L_57:
        /*0018*/ 	.byte	0x03, 0x50
        /*001a*/ 	.short	0x0000


	//----- nvinfo : EIATTR_MAXREG_COUNT
	.align		4
        /*001c*/ 	.byte	0x03, 0x1b
        /*001e*/ 	.short	0x00ff


	//----- nvinfo : EIATTR_MERCURY_ISA_VERSION
	.align		4
        /*0020*/ 	.byte	0x03, 0x5f
        /*0022*/ 	.short	0x0101


	//----- nvinfo : EIATTR_VRC_CTA_INIT_COUNT
	.align		4
        /*0024*/ 	.byte	0x02, 0x4a
	.zero		1
	.zero		1


	//----- nvinfo : EIATTR_EXIT_INSTR_OFFSETS
	.align		4
        /*0028*/ 	.byte	0x04, 0x1c
        /*002a*/ 	.short	(.L_59 - .L_58)


	//   ....[0]....
.L_58:
        /*002c*/ 	.word	0x00000060


	//----- nvinfo : EIATTR_CBANK_PARAM_SIZE
	.align		4
.L_59:
        /*0030*/ 	.byte	0x03, 0x19
        /*0032*/ 	.short	0x0008


	//----- nvinfo : EIATTR_PARAM_CBANK
	.align		4
        /*0034*/ 	.byte	0x04, 0x0a
        /*0036*/ 	.short	(.L_61 - .L_60)
	.align		4
.L_60:
        /*0038*/ 	.word	index@(.nv.constant0._Z4plusPh)
        /*003c*/ 	.short	0x0380
        /*003e*/ 	.short	0x0008


	//----- nvinfo : EIATTR_SW_WAR
	.align		4
.L_61:
        /*0040*/ 	.byte	0x04, 0x36
        /*0042*/ 	.short	(.L_63 - .L_62)
.L_62:
        /*0044*/ 	.word	0x00000008
.L_63:


//--------------------- .nv.callgraph             --------------------------
	.section	.nv.callgraph,"",@"SHT_CUDA_CALLGRAPH"
	.align	4
	.sectionentsize	8
	.align		4
        /*0000*/ 	.word	0x00000000
	.align		4
        /*0004*/ 	.word	0xffffffff
	.align		4
        /*0008*/ 	.word	0x00000000
	.align		4
        /*000c*/ 	.word	0xfffffffe
	.align		4
        /*0010*/ 	.word	0x00000000
	.align		4
        /*0014*/ 	.word	0xfffffffd
	.align		4
        /*0018*/ 	.word	0x00000000
	.align		4
        /*001c*/ 	.word	0xfffffffc


//--------------------- .text._Z8lessthanPh       --------------------------
	.section	.text._Z8lessthanPh,"ax",@progbits
	.align	128
        .global         _Z8lessthanPh
        .type           _Z8lessthanPh,@function
        .size           _Z8lessthanPh,(.L_x_4 - _Z8lessthanPh)
        .other          _Z8lessthanPh,@"STO_CUDA_ENTRY STV_DEFAULT"
_Z8lessthanPh:
.text._Z8lessthanPh:
[----:B------:R-:W-:Y:S01]  /*0000*/  LDC R1, c[0x0][0x37c] ;  /* 0x0000df00ff017b82 */ /* 0x000fe20000000800 */
[----:B------:R-:W-:Y:S05]  /*0010*/  EXIT ;  /* 0x000000000000794d */ /* 0x000fea0003800000 */
.L_x_0:
[----:B------:R-:W-:-:S00]  /*0020*/  BRA `(.L_x_0) ;  /* 0xfffffffc00fc7947 */ /* 0x000fc0000383ffff */
[----:B------:R-:W-:-:S00]  /*0030*/  NOP ;  /* 0x0000000000007918 */ /* 0x000fc00000000000 */
        /* <DEDUP_REMOVED lines=12> */
.L_x_4:


//--------------------- .text._Z8morethanPh       --------------------------
	.section	.text._Z8morethanPh,"ax",@progbits
	.align	128
        .global         _Z8morethanPh
        .type           _Z8morethanPh,@function
        .size           _Z8morethanPh,(.L_x_5 - _Z8morethanPh)
        .other          _Z8morethanPh,@"STO_CUDA_ENTRY STV_DEFAULT"
_Z8morethanPh:
.text._Z8morethanPh:
[----:B------:R-:W-:Y:S01]  /*0000*/  LDC R1, c[0x0][0x37c] ;  /* 0x0000df00ff017b82 */ /* 0x000fe20000000800 */
[----:B------:R-:W-:Y:S05]  /*0010*/  EXIT ;  /* 0x000000000000794d */ /* 0x000fea0003800000 */
.L_x_1:
        /* <DEDUP_REMOVED lines=14> */
.L_x_5:


//--------------------- .text._Z4lessPh           --------------------------
	.section	.text._Z4lessPh,"ax",@progbits
	.align	128
        .global         _Z4lessPh
        .type           _Z4lessPh,@function
        .size           _Z4lessPh,(.L_x_6 - _Z4lessPh)
        .other          _Z4lessPh,@"STO_CUDA_ENTRY STV_DEFAULT"
_Z4lessPh:
.text._Z4lessPh:
[----:B------:R-:W-:Y:S08]  /*0000*/  LDC R1, c[0x0][0x37c] ;  /* 0x0000df00ff017b82 */ /* 0x000ff00000000800 */
[----:B------:R-:W0:Y:S01]  /*0010*/  LDC.64 R2, c[0x0][0x380] ;  /* 0x0000e000ff027b82 */ /* 0x000e220000000a00 */
[----:B------:R-:W0:Y:S02]  /*0020*/  LDCU.64 UR4, c[0x0][0x358] ;  /* 0x00006b00ff0477ac */ /* 0x000e240008000a00 */
[----:B0-----:R-:W2:Y:S02]  /*0030*/  LDG.E.U8 R0, desc[UR4][R2.64] ;  /* 0x0000000402007981 */ /* 0x001ea4000c1e1100 */
[----:B--2---:R-:W-:-:S05]  /*0040*/  IADD3 R5, PT, PT, R0, -0x1, RZ ;  /* 0xffffffff00057810 */ /* 0x004fca0007ffe0ff */
[----:B------:R-:W-:Y:S01]  /*0050*/  STG.E.U8 desc[UR4][R2.64], R5 ;  /* 0x0000000502007986 */ /* 0x000fe2000c101104 */
[----:B------:R-:W-:Y:S05]  /*0060*/  EXIT ;  /* 0x000000000000794d */ /* 0x000fea0003800000 */
.L_x_2:
        /* <DEDUP_REMOVED lines=9> */
.L_x_6:


//--------------------- .text._Z4plusPh           --------------------------
	.section	.text._Z4plusPh,"ax",@progbits
	.align	128
        .global         _Z4plusPh
        .type           _Z4plusPh,@function
        .size           _Z4plusPh,(.L_x_7 - _Z4plusPh)
        .other          _Z4plusPh,@"STO_CUDA_ENTRY STV_DEFAULT"
_Z4plusPh:
.text._Z4plusPh:
[----:B------:R-:W-:Y:S08]  /*0000*/  LDC R1, c[0x0][0x37c] ;  /* 0x0000df00ff017b82 */ /* 0x000ff00000000800 */
[----:B------:R-:W0:Y:S01]  /*0010*/  LDC.64 R2, c[0x0][0x380] ;  /* 0x0000e000ff027b82 */ /* 0x000e220000000a00 */
[----:B------:R-:W0:Y:S02]  /*0020*/  LDCU.64 UR4, c[0x0][0x358] ;  /* 0x00006b00ff0477ac */ /* 0x000e240008000a00 */
[----:B0-----:R-:W2:Y:S02]  /*0030*/  LDG.E.U8 R0, desc[UR4][R2.64] ;  /* 0x0000000402007981 */ /* 0x001ea4000c1e1100 */
[----:B--2---:R-:W-:-:S05]  /*0040*/  IADD3 R5, PT, PT, R0, 0x1, RZ ;  /* 0x0000000100057810 */ /* 0x004fca0007ffe0ff */
[----:B------:R-:W-:Y:S01]  /*0050*/  STG.E.U8 desc[UR4][R2.64], R5 ;  /* 0x0000000502007986 */ /* 0x000fe2000c101104 */
[----:B------:R-:W-:Y:S05]  /*0060*/  EXIT ;  /* 0x000000000000794d */ /* 0x000fea0003800000 */
.L_x_3:
        /* <DEDUP_REMOVED lines=9> */
.L_x_7:


//--------------------- .nv.shared.reserved.0     --------------------------
	.section	.nv.shared.reserved.0,"aw",@nobits
	.weak		__nv_reservedSMEM_offset_0_alias
	.size		__nv_reservedSMEM_offset_0_alias, 0, 64
	.other		__nv_reservedSMEM_offset_0_alias,@"STO_CUDA_RESERVED_SHARED STV_DEFAULT"
__nv_reservedSMEM_offset_0_alias:
	.zero		0
	.zero		64


//--------------------- .nv.constant0._Z8lessthanPh --------------------------
	.section	.nv.constant0._Z8lessthanPh,"a",@progbits
	.sectionflags	@""
	.align	4
.nv.constant0._Z8lessthanPh:
	.zero		904


//--------------------- .nv.constant0._Z8morethanPh --------------------------
	.section	.nv.constant0._Z8morethanPh,"a",@progbits
	.sectionflags	@""
	.align	4
.nv.constant0._Z8morethanPh:
	.zero		904


//--------------------- .nv.constant0._Z4lessPh   --------------------------
	.section	.nv.constant0._Z4lessPh,"a",@progbits
	.sectionflags	@""
	.align	4
.nv.constant0._Z4lessPh:
	.zero		904


//--------------------- .nv.constant0._Z4plusPh   --------------------------
	.section	.nv.constant0._Z4plusPh,"a",@progbits
	.sectionflags	@""
	.align	4
.nv.constant0._Z4plusPh:
	.zero		904


//--------------------- SYMBOLS --------------------------

	.type		.nv.reservedSmem.offset0,@object
	.size		.nv.reservedSmem.offset0,0x4
